//
// Generated by NVIDIA NVVM Compiler
//
// Compiler Build ID: CL-36424714
// Cuda compilation tools, release 13.0, V13.0.88
// Based on NVVM 20.0.0
//

.version 9.0
.target sm_100
.address_size 64

	// .globl	_Z2hiv
.extern .func  (.param .b32 func_retval0) vprintf
(
	.param .b64 vprintf_param_0,
	.param .b64 vprintf_param_1
)
;
.global .align 1 .b8 $str[21] = {72, 101, 108, 108, 111, 32, 102, 114, 111, 109, 32, 116, 104, 101, 32, 103, 112, 117, 33, 10};

.visible .entry _Z2hiv()
{
	.reg .b32 	%r<3>;
	.reg .b64 	%rd<3>;

	mov.u64 	%rd1, $str;
	cvta.global.u64 	%rd2, %rd1;
	{ // callseq 0, 0
	.param .b64 param0;
	st.param.b64 	[param0], %rd2;
	.param .b64 param1;
	st.param.b64 	[param1], 0;
	.param .b32 retval0;
	call.uni (retval0), 
	vprintf, 
	(
	param0, 
	param1
	);
	ld.param.b32 	%r1, [retval0];
	} // callseq 0
	ret;

}


// ===== COMPILED SASS (sm_100) =====

	.target	sm_100

	.elftype	@"ET_EXEC"


//--------------------- .note.nv.tkinfo           --------------------------
	.section	.note.nv.tkinfo,"",@"SHT_NOTE"
	.sectionflags	@"SHF_NOTE_NV_TKINFO"
	.tkinfo
        /*0018*/ 	.word	0x00000002
        /*0030*/ 	.string	""
        /*0030*/ 	.string	"ptxas"
        /*0030*/ 	.string	"Cuda compilation tools, release 13.0, V13.0.88"
        /*0030*/ 	.string	"Build cuda_13.0.r13.0/compiler.36424714_0"
        /*0030*/ 	.string	"-arch sm_100 -m 64 "



//--------------------- .note.nv.cuinfo           --------------------------
	.section	.note.nv.cuinfo,"",@"SHT_NOTE"
	.sectionflags	@"SHF_NOTE_NV_CUINFO"
        /*0018*/ 	.short	0x0002
        /*001a*/ 	.short	0x0064
        /*001c*/ 	.short	0x0082
	.zero		2


//--------------------- .nv.info                  --------------------------
	.section	.nv.info,"",@"SHT_CUDA_INFO"
	.align	4


	//----- nvinfo : EIATTR_REGCOUNT
	.align		4
        /*0000*/ 	.byte	0x04, 0x2f
        /*0002*/ 	.short	(.L_2 - .L_1)
	.align		4
.L_1:
        /*0004*/ 	.word	index@(_Z2hiv)
        /*0008*/ 	.word	0x00000018


	//----- nvinfo : EIATTR_FRAME_SIZE
	.align		4
.L_2:
        /*000c*/ 	.byte	0x04, 0x11
        /*000e*/ 	.short	(.L_4 - .L_3)
	.align		4
.L_3:
        /*0010*/ 	.word	index@(_Z2hiv)
        /*0014*/ 	.word	0x00000000


	//----- nvinfo : EIATTR_MIN_STACK_SIZE
	.align		4
.L_4:
        /*0018*/ 	.byte	0x04, 0x12
        /*001a*/ 	.short	(.L_6 - .L_5)
	.align		4
.L_5:
        /*001c*/ 	.word	index@(_Z2hiv)
        /*0020*/ 	.word	0x00000000
.L_6:


//--------------------- .nv.compat                --------------------------
	.section	.nv.compat,"",@"SHT_CUDA_COMPAT_INFO"
	.align	4
        /*0000*/ 	.byte	0x02, 0x09, 0x00, 0x00, 0x02, 0x02, 0x01, 0x00, 0x02, 0x05, 0x05, 0x00, 0x03, 0x07, 0x01, 0x01
        /*0010*/ 	.byte	0x02, 0x03, 0x00, 0x00, 0x02, 0x06, 0x01, 0x00, 0x04, 0x0b, 0x08, 0x00, 0x09, 0x00, 0x00, 0x00
        /*0020*/ 	.byte	0x00, 0x00, 0x00, 0x00


//--------------------- .nv.info._Z2hiv           --------------------------
	.section	.nv.info._Z2hiv,"",@"SHT_CUDA_INFO"
	.sectionflags	@""
	.align	4


	//----- nvinfo : EIATTR_CUDA_API_VERSION
	.align		4
        /*0000*/ 	.byte	0x04, 0x37
        /*0002*/ 	.short	(.L_8 - .L_7)
.L_7:
        /*0004*/ 	.word	0x00000082


	//----- nvinfo : EIATTR_SPARSE_MMA_MASK
	.align		4
.L_8:
        /*0008*/ 	.byte	0x03, 0x50
        /*000a*/ 	.short	0x0000


	//----- nvinfo : EIATTR_MAXREG_COUNT
	.align		4
        /*000c*/ 	.byte	0x03, 0x1b
        /*000e*/ 	.short	0x00ff


	//----- nvinfo : EIATTR_EXTERNS
	.align		4
        /*0010*/ 	.byte	0x04, 0x0f
        /*0012*/ 	.short	(.L_10 - .L_9)


	//   ....[0]....
	.align		4
.L_9:
        /*0014*/ 	.word	index@(vprintf)


	//----- nvinfo : EIATTR_MERCURY_ISA_VERSION
	.align		4
.L_10:
        /*0018*/ 	.byte	0x03, 0x5f
        /*001a*/ 	.short	0x0101


	//----- nvinfo : EIATTR_VRC_CTA_INIT_COUNT
	.align		4
        /*001c*/ 	.byte	0x02, 0x4a
	.zero		1
	.zero		1


	//----- nvinfo : EIATTR_SYSCALL_OFFSETS
	.align		4
        /*0020*/ 	.byte	0x04, 0x46
        /*0022*/ 	.short	(.L_12 - .L_11)


	//   ....[0]....
.L_11:
        /*0024*/ 	.word	0x00000080


	//----- nvinfo : EIATTR_EXIT_INSTR_OFFSETS
	.align		4
.L_12:
        /*0028*/ 	.byte	0x04, 0x1c
        /*002a*/ 	.short	(.L_14 - .L_13)


	//   ....[0]....
.L_13:
        /*002c*/ 	.word	0x00000090


	//----- nvinfo : EIATTR_SW_WAR
	.align		4
.L_14:
        /*0030*/ 	.byte	0x04, 0x36
        /*0032*/ 	.short	(.L_16 - .L_15)
.L_15:
        /*0034*/ 	.word	0x00000008
.L_16:


//--------------------- .nv.callgraph             --------------------------
	.section	.nv.callgraph,"",@"SHT_CUDA_CALLGRAPH"
	.align	4
	.sectionentsize	8
	.align		4
        /*0000*/ 	.word	0x00000000
	.align		4
        /*0004*/ 	.word	0xffffffff
	.align		4
        /*0008*/ 	.word	index@(_Z2hiv)
	.align		4
        /*000c*/ 	.word	index@(vprintf)
	.align		4
        /*0010*/ 	.word	0x00000000
	.align		4
        /*0014*/ 	.word	0xfffffffe
	.align		4
        /*0018*/ 	.word	0x00000000
	.align		4
        /*001c*/ 	.word	0xfffffffd
	.align		4
        /*0020*/ 	.word	0x00000000
	.align		4
        /*0024*/ 	.word	0xfffffffc


//--------------------- .nv.constant4             --------------------------
	.section	.nv.constant4,"a",@progbits
	.align	8
	.align		8
.nv.constant4:
        /*0000*/ 	.dword	vprintf
	.align		8
        /*0008*/ 	.dword	$str


//--------------------- .text._Z2hiv              --------------------------
	.section	.text._Z2hiv,"ax",@progbits
	.align	128
        .global         _Z2hiv
        .type           _Z2hiv,@function
        .size           _Z2hiv,(.L_x_2 - _Z2hiv)
        .other          _Z2hiv,@"STO_CUDA_ENTRY STV_DEFAULT"
_Z2hiv:
.text._Z2hiv:
[----:B------:R-:W0:Y:S01]  /*0000*/  LDC R1, c[0x0][0x37c] ;  /* 0x0000df00ff017b82 */ /* 0x000e220000000800 */
[----:B------:R-:W-:Y:S01]  /*0010*/  MOV R0, 0x0 ;  /* 0x0000000000007802 */ /* 0x000fe20000000f00 */
[----:B------:R-:W1:Y:S01]  /*0020*/  LDCU.64 UR4, c[0x4][0x8] ;  /* 0x01000100ff0477ac */ /* 0x000e620008000a00 */
[----:B------:R-:W-:-:S05]  /*0030*/  CS2R R6, SRZ ;  /* 0x0000000000067805 */ /* 0x000fca000001ff00 */
[----:B------:R2:W3:Y:S01]  /*0040*/  LDC.64 R2, c[0x4][R0] ;  /* 0x0100000000027b82 */ /* 0x0004e20000000a00 */
[----:B-1----:R-:W-:Y:S02]  /*0050*/  IMAD.U32 R4, RZ, RZ, UR4 ;  /* 0x00000004ff047e24 */ /* 0x002fe4000f8e00ff */
[----:B--2---:R-:W-:-:S07]  /*0060*/  IMAD.U32 R5, RZ, RZ, UR5 ;  /* 0x00000005ff057e24 */ /* 0x004fce000f8e00ff */
[----:B------:R-:W-:-:S07]  /*0070*/  LEPC R20, `(.L_x_0) ;  /* 0x000000001014794e */ /* 0x000fce0000000000 */
[----:B0--3--:R-:W-:Y:S05]  /*0080*/  CALL.ABS.NOINC R2 ;  /* 0x0000000002007343 */ /* 0x009fea0003c00000 */
.L_x_0:
[----:B------:R-:W-:Y:S05]  /*0090*/  EXIT ;  /* 0x000000000000794d */ /* 0x000fea0003800000 */
.L_x_1:
[----:B------:R-:W-:-:S00]  /*00a0*/  BRA `(.L_x_1) ;  /* 0xfffffffc00fc7947 */ /* 0x000fc0000383ffff */
[----:B------:R-:W-:-:S00]  /*00b0*/  NOP ;  /* 0x0000000000007918 */ /* 0x000fc00000000000 */
        /* <DEDUP_REMOVED lines=12> */
.L_x_2:


//--------------------- .nv.global.init           --------------------------
	.section	.nv.global.init,"aw",@progbits
.nv.global.init:
	.type		$str,@object
	.size		$str,(.L_0 - $str)
$str:
        /*0000*/ 	.byte	0x48, 0x65, 0x6c, 0x6c, 0x6f, 0x20, 0x66, 0x72, 0x6f, 0x6d, 0x20, 0x74, 0x68, 0x65, 0x20, 0x67
        /*0010*/ 	.byte	0x70, 0x75, 0x21, 0x0a, 0x00
.L_0:


//--------------------- .nv.shared.reserved.0     --------------------------
	.section	.nv.shared.reserved.0,"aw",@nobits
	.weak		__nv_reservedSMEM_offset_0_alias
	.size		__nv_reservedSMEM_offset_0_alias, 0, 64
	.other		__nv_reservedSMEM_offset_0_alias,@"STO_CUDA_RESERVED_SHARED STV_DEFAULT"
__nv_reservedSMEM_offset_0_alias:
	.zero		0
	.zero		64


//--------------------- .nv.constant0._Z2hiv      --------------------------
	.section	.nv.constant0._Z2hiv,"a",@progbits
	.sectionflags	@""
	.align	4
.nv.constant0._Z2hiv:
	.zero		896


//--------------------- SYMBOLS --------------------------

	.type		.nv.reservedSmem.offset0,@object
	.size		.nv.reservedSmem.offset0,0x4
	.type		vprintf,@function
